//
// Generated by NVIDIA NVVM Compiler
//
// Compiler Build ID: CL-36424714
// Cuda compilation tools, release 13.0, V13.0.88
// Based on NVVM 20.0.0
//

.version 9.0
.target sm_100
.address_size 64

	// .globl	_Z15matrixVectorMulPfS_S_ii

.visible .entry _Z15matrixVectorMulPfS_S_ii(
	.param .u64 .ptr .align 1 _Z15matrixVectorMulPfS_S_ii_param_0,
	.param .u64 .ptr .align 1 _Z15matrixVectorMulPfS_S_ii_param_1,
	.param .u64 .ptr .align 1 _Z15matrixVectorMulPfS_S_ii_param_2,
	.param .u32 _Z15matrixVectorMulPfS_S_ii_param_3,
	.param .u32 _Z15matrixVectorMulPfS_S_ii_param_4
)
{
	.reg .pred 	%p<11>;
	.reg .b32 	%r<38>;
	.reg .b32 	%f<112>;
	.reg .b64 	%rd<31>;

	ld.param.u64 	%rd11, [_Z15matrixVectorMulPfS_S_ii_param_0];
	ld.param.u64 	%rd12, [_Z15matrixVectorMulPfS_S_ii_param_1];
	ld.param.u64 	%rd10, [_Z15matrixVectorMulPfS_S_ii_param_2];
	ld.param.u32 	%r24, [_Z15matrixVectorMulPfS_S_ii_param_3];
	ld.param.u32 	%r23, [_Z15matrixVectorMulPfS_S_ii_param_4];
	cvta.to.global.u64 	%rd1, %rd12;
	cvta.to.global.u64 	%rd2, %rd11;
	mov.u32 	%r25, %ctaid.x;
	mov.u32 	%r26, %ntid.x;
	mov.u32 	%r27, %tid.x;
	mad.lo.s32 	%r1, %r25, %r26, %r27;
	setp.ge.s32 	%p1, %r1, %r24;
	@%p1 bra 	$L__BB0_15;
	setp.lt.s32 	%p2, %r23, 1;
	mov.f32 	%f111, 0f00000000;
	@%p2 bra 	$L__BB0_14;
	mul.lo.s32 	%r2, %r23, %r1;
	and.b32  	%r3, %r23, 15;
	setp.lt.u32 	%p3, %r23, 16;
	mov.f32 	%f111, 0f00000000;
	mov.b32 	%r34, 0;
	@%p3 bra 	$L__BB0_5;
	and.b32  	%r34, %r23, 2147483632;
	neg.s32 	%r32, %r34;
	add.s64 	%rd3, %rd2, 32;
	add.s64 	%rd29, %rd1, 32;
	mov.f32 	%f111, 0f00000000;
	mov.u32 	%r31, %r2;
$L__BB0_4:
	.pragma "nounroll";
	mul.wide.s32 	%rd13, %r31, 4;
	add.s64 	%rd14, %rd3, %rd13;
	ld.global.f32 	%f18, [%rd14+-32];
	ld.global.f32 	%f19, [%rd29+-32];
	fma.rn.f32 	%f20, %f18, %f19, %f111;
	ld.global.f32 	%f21, [%rd14+-28];
	ld.global.f32 	%f22, [%rd29+-28];
	fma.rn.f32 	%f23, %f21, %f22, %f20;
	ld.global.f32 	%f24, [%rd14+-24];
	ld.global.f32 	%f25, [%rd29+-24];
	fma.rn.f32 	%f26, %f24, %f25, %f23;
	ld.global.f32 	%f27, [%rd14+-20];
	ld.global.f32 	%f28, [%rd29+-20];
	fma.rn.f32 	%f29, %f27, %f28, %f26;
	ld.global.f32 	%f30, [%rd14+-16];
	ld.global.f32 	%f31, [%rd29+-16];
	fma.rn.f32 	%f32, %f30, %f31, %f29;
	ld.global.f32 	%f33, [%rd14+-12];
	ld.global.f32 	%f34, [%rd29+-12];
	fma.rn.f32 	%f35, %f33, %f34, %f32;
	ld.global.f32 	%f36, [%rd14+-8];
	ld.global.f32 	%f37, [%rd29+-8];
	fma.rn.f32 	%f38, %f36, %f37, %f35;
	ld.global.f32 	%f39, [%rd14+-4];
	ld.global.f32 	%f40, [%rd29+-4];
	fma.rn.f32 	%f41, %f39, %f40, %f38;
	ld.global.f32 	%f42, [%rd14];
	ld.global.f32 	%f43, [%rd29];
	fma.rn.f32 	%f44, %f42, %f43, %f41;
	ld.global.f32 	%f45, [%rd14+4];
	ld.global.f32 	%f46, [%rd29+4];
	fma.rn.f32 	%f47, %f45, %f46, %f44;
	ld.global.f32 	%f48, [%rd14+8];
	ld.global.f32 	%f49, [%rd29+8];
	fma.rn.f32 	%f50, %f48, %f49, %f47;
	ld.global.f32 	%f51, [%rd14+12];
	ld.global.f32 	%f52, [%rd29+12];
	fma.rn.f32 	%f53, %f51, %f52, %f50;
	ld.global.f32 	%f54, [%rd14+16];
	ld.global.f32 	%f55, [%rd29+16];
	fma.rn.f32 	%f56, %f54, %f55, %f53;
	ld.global.f32 	%f57, [%rd14+20];
	ld.global.f32 	%f58, [%rd29+20];
	fma.rn.f32 	%f59, %f57, %f58, %f56;
	ld.global.f32 	%f60, [%rd14+24];
	ld.global.f32 	%f61, [%rd29+24];
	fma.rn.f32 	%f62, %f60, %f61, %f59;
	ld.global.f32 	%f63, [%rd14+28];
	ld.global.f32 	%f64, [%rd29+28];
	fma.rn.f32 	%f111, %f63, %f64, %f62;
	add.s32 	%r32, %r32, 16;
	add.s32 	%r31, %r31, 16;
	add.s64 	%rd29, %rd29, 64;
	setp.ne.s32 	%p4, %r32, 0;
	@%p4 bra 	$L__BB0_4;
$L__BB0_5:
	setp.eq.s32 	%p5, %r3, 0;
	@%p5 bra 	$L__BB0_14;
	and.b32  	%r11, %r23, 7;
	setp.lt.u32 	%p6, %r3, 8;
	@%p6 bra 	$L__BB0_8;
	add.s32 	%r29, %r34, %r2;
	mul.wide.s32 	%rd15, %r29, 4;
	add.s64 	%rd16, %rd2, %rd15;
	ld.global.f32 	%f66, [%rd16];
	mul.wide.u32 	%rd17, %r34, 4;
	add.s64 	%rd18, %rd1, %rd17;
	ld.global.f32 	%f67, [%rd18];
	fma.rn.f32 	%f68, %f66, %f67, %f111;
	ld.global.f32 	%f69, [%rd16+4];
	ld.global.f32 	%f70, [%rd18+4];
	fma.rn.f32 	%f71, %f69, %f70, %f68;
	ld.global.f32 	%f72, [%rd16+8];
	ld.global.f32 	%f73, [%rd18+8];
	fma.rn.f32 	%f74, %f72, %f73, %f71;
	ld.global.f32 	%f75, [%rd16+12];
	ld.global.f32 	%f76, [%rd18+12];
	fma.rn.f32 	%f77, %f75, %f76, %f74;
	ld.global.f32 	%f78, [%rd16+16];
	ld.global.f32 	%f79, [%rd18+16];
	fma.rn.f32 	%f80, %f78, %f79, %f77;
	ld.global.f32 	%f81, [%rd16+20];
	ld.global.f32 	%f82, [%rd18+20];
	fma.rn.f32 	%f83, %f81, %f82, %f80;
	ld.global.f32 	%f84, [%rd16+24];
	ld.global.f32 	%f85, [%rd18+24];
	fma.rn.f32 	%f86, %f84, %f85, %f83;
	ld.global.f32 	%f87, [%rd16+28];
	ld.global.f32 	%f88, [%rd18+28];
	fma.rn.f32 	%f111, %f87, %f88, %f86;
	add.s32 	%r34, %r34, 8;
$L__BB0_8:
	setp.eq.s32 	%p7, %r11, 0;
	@%p7 bra 	$L__BB0_14;
	and.b32  	%r14, %r23, 3;
	setp.lt.u32 	%p8, %r11, 4;
	@%p8 bra 	$L__BB0_11;
	add.s32 	%r30, %r34, %r2;
	mul.wide.s32 	%rd19, %r30, 4;
	add.s64 	%rd20, %rd2, %rd19;
	ld.global.f32 	%f90, [%rd20];
	mul.wide.u32 	%rd21, %r34, 4;
	add.s64 	%rd22, %rd1, %rd21;
	ld.global.f32 	%f91, [%rd22];
	fma.rn.f32 	%f92, %f90, %f91, %f111;
	ld.global.f32 	%f93, [%rd20+4];
	ld.global.f32 	%f94, [%rd22+4];
	fma.rn.f32 	%f95, %f93, %f94, %f92;
	ld.global.f32 	%f96, [%rd20+8];
	ld.global.f32 	%f97, [%rd22+8];
	fma.rn.f32 	%f98, %f96, %f97, %f95;
	ld.global.f32 	%f99, [%rd20+12];
	ld.global.f32 	%f100, [%rd22+12];
	fma.rn.f32 	%f111, %f99, %f100, %f98;
	add.s32 	%r34, %r34, 4;
$L__BB0_11:
	setp.eq.s32 	%p9, %r14, 0;
	@%p9 bra 	$L__BB0_14;
	mul.wide.u32 	%rd23, %r34, 4;
	add.s64 	%rd30, %rd1, %rd23;
	add.s32 	%r37, %r34, %r2;
	neg.s32 	%r36, %r14;
$L__BB0_13:
	.pragma "nounroll";
	mul.wide.s32 	%rd24, %r37, 4;
	add.s64 	%rd25, %rd2, %rd24;
	ld.global.f32 	%f101, [%rd25];
	ld.global.f32 	%f102, [%rd30];
	fma.rn.f32 	%f111, %f101, %f102, %f111;
	add.s64 	%rd30, %rd30, 4;
	add.s32 	%r37, %r37, 1;
	add.s32 	%r36, %r36, 1;
	setp.ne.s32 	%p10, %r36, 0;
	@%p10 bra 	$L__BB0_13;
$L__BB0_14:
	cvta.to.global.u64 	%rd26, %rd10;
	mul.wide.s32 	%rd27, %r1, 4;
	add.s64 	%rd28, %rd26, %rd27;
	st.global.f32 	[%rd28], %f111;
$L__BB0_15:
	ret;

}


// ===== COMPILED SASS (sm_100) =====

	.target	sm_100

	.elftype	@"ET_EXEC"


//--------------------- .note.nv.tkinfo           --------------------------
	.section	.note.nv.tkinfo,"",@"SHT_NOTE"
	.sectionflags	@"SHF_NOTE_NV_TKINFO"
	.tkinfo
        /*0018*/ 	.word	0x00000002
        /*0030*/ 	.string	""
        /*0030*/ 	.string	"ptxas"
        /*0030*/ 	.string	"Cuda compilation tools, release 13.0, V13.0.88"
        /*0030*/ 	.string	"Build cuda_13.0.r13.0/compiler.36424714_0"
        /*0030*/ 	.string	"-arch sm_100 -m 64 "



//--------------------- .note.nv.cuinfo           --------------------------
	.section	.note.nv.cuinfo,"",@"SHT_NOTE"
	.sectionflags	@"SHF_NOTE_NV_CUINFO"
        /*0018*/ 	.short	0x0002
        /*001a*/ 	.short	0x0064
        /*001c*/ 	.short	0x0082
	.zero		2


//--------------------- .nv.info                  --------------------------
	.section	.nv.info,"",@"SHT_CUDA_INFO"
	.align	4


	//----- nvinfo : EIATTR_REGCOUNT
	.align		4
        /*0000*/ 	.byte	0x04, 0x2f
        /*0002*/ 	.short	(.L_1 - .L_0)
	.align		4
.L_0:
        /*0004*/ 	.word	index@(_Z15matrixVectorMulPfS_S_ii)
        /*0008*/ 	.word	0x0000001e


	//----- nvinfo : EIATTR_FRAME_SIZE
	.align		4
.L_1:
        /*000c*/ 	.byte	0x04, 0x11
        /*000e*/ 	.short	(.L_3 - .L_2)
	.align		4
.L_2:
        /*0010*/ 	.word	index@(_Z15matrixVectorMulPfS_S_ii)
        /*0014*/ 	.word	0x00000000


	//----- nvinfo : EIATTR_MIN_STACK_SIZE
	.align		4
.L_3:
        /*0018*/ 	.byte	0x04, 0x12
        /*001a*/ 	.short	(.L_5 - .L_4)
	.align		4
.L_4:
        /*001c*/ 	.word	index@(_Z15matrixVectorMulPfS_S_ii)
        /*0020*/ 	.word	0x00000000
.L_5:


//--------------------- .nv.compat                --------------------------
	.section	.nv.compat,"",@"SHT_CUDA_COMPAT_INFO"
	.align	4
        /*0000*/ 	.byte	0x02, 0x09, 0x00, 0x00, 0x02, 0x02, 0x01, 0x00, 0x02, 0x05, 0x05, 0x00, 0x03, 0x07, 0x01, 0x01
        /*0010*/ 	.byte	0x02, 0x03, 0x00, 0x00, 0x02, 0x06, 0x01, 0x00, 0x04, 0x0b, 0x08, 0x00, 0x09, 0x00, 0x00, 0x00
        /*0020*/ 	.byte	0x00, 0x00, 0x00, 0x00


//--------------------- .nv.info._Z15matrixVectorMulPfS_S_ii --------------------------
	.section	.nv.info._Z15matrixVectorMulPfS_S_ii,"",@"SHT_CUDA_INFO"
	.sectionflags	@""
	.align	4


	//----- nvinfo : EIATTR_CUDA_API_VERSION
	.align		4
        /*0000*/ 	.byte	0x04, 0x37
        /*0002*/ 	.short	(.L_7 - .L_6)
.L_6:
        /*0004*/ 	.word	0x00000082


	//----- nvinfo : EIATTR_KPARAM_INFO
	.align		4
.L_7:
        /*0008*/ 	.byte	0x04, 0x17
        /*000a*/ 	.short	(.L_9 - .L_8)
.L_8:
        /*000c*/ 	.word	0x00000000
        /*0010*/ 	.short	0x0004
        /*0012*/ 	.short	0x001c
        /*0014*/ 	.byte	0x00, 0xf0, 0x11, 0x00


	//----- nvinfo : EIATTR_KPARAM_INFO
	.align		4
.L_9:
        /*0018*/ 	.byte	0x04, 0x17
        /*001a*/ 	.short	(.L_11 - .L_10)
.L_10:
        /*001c*/ 	.word	0x00000000
        /*0020*/ 	.short	0x0003
        /*0022*/ 	.short	0x0018
        /*0024*/ 	.byte	0x00, 0xf0, 0x11, 0x00


	//----- nvinfo : EIATTR_KPARAM_INFO
	.align		4
.L_11:
        /*0028*/ 	.byte	0x04, 0x17
        /*002a*/ 	.short	(.L_13 - .L_12)
.L_12:
        /*002c*/ 	.word	0x00000000
        /*0030*/ 	.short	0x0002
        /*0032*/ 	.short	0x0010
        /*0034*/ 	.byte	0x00, 0xf5, 0x21, 0x00


	//----- nvinfo : EIATTR_KPARAM_INFO
	.align		4
.L_13:
        /*0038*/ 	.byte	0x04, 0x17
        /*003a*/ 	.short	(.L_15 - .L_14)
.L_14:
        /*003c*/ 	.word	0x00000000
        /*0040*/ 	.short	0x0001
        /*0042*/ 	.short	0x0008
        /*0044*/ 	.byte	0x00, 0xf5, 0x21, 0x00


	//----- nvinfo : EIATTR_KPARAM_INFO
	.align		4
.L_15:
        /*0048*/ 	.byte	0x04, 0x17
        /*004a*/ 	.short	(.L_17 - .L_16)
.L_16:
        /*004c*/ 	.word	0x00000000
        /*0050*/ 	.short	0x0000
        /*0052*/ 	.short	0x0000
        /*0054*/ 	.byte	0x00, 0xf5, 0x21, 0x00


	//----- nvinfo : EIATTR_SPARSE_MMA_MASK
	.align		4
.L_17:
        /*0058*/ 	.byte	0x03, 0x50
        /*005a*/ 	.short	0x0000


	//----- nvinfo : EIATTR_MAXREG_COUNT
	.align		4
        /*005c*/ 	.byte	0x03, 0x1b
        /*005e*/ 	.short	0x00ff


	//----- nvinfo : EIATTR_MERCURY_ISA_VERSION
	.align		4
        /*0060*/ 	.byte	0x03, 0x5f
        /*0062*/ 	.short	0x0101


	//----- nvinfo : EIATTR_VRC_CTA_INIT_COUNT
	.align		4
        /*0064*/ 	.byte	0x02, 0x4a
	.zero		1
	.zero		1


	//----- nvinfo : EIATTR_EXIT_INSTR_OFFSETS
	.align		4
        /*0068*/ 	.byte	0x04, 0x1c
        /*006a*/ 	.short	(.L_19 - .L_18)


	//   ....[0]....
.L_18:
        /*006c*/ 	.word	0x00000070


	//   ....[1]....
        /*0070*/ 	.word	0x00000a90


	//----- nvinfo : EIATTR_CBANK_PARAM_SIZE
	.align		4
.L_19:
        /*0074*/ 	.byte	0x03, 0x19
        /*0076*/ 	.short	0x0020


	//----- nvinfo : EIATTR_PARAM_CBANK
	.align		4
        /*0078*/ 	.byte	0x04, 0x0a
        /*007a*/ 	.short	(.L_21 - .L_20)
	.align		4
.L_20:
        /*007c*/ 	.word	index@(.nv.constant0._Z15matrixVectorMulPfS_S_ii)
        /*0080*/ 	.short	0x0380
        /*0082*/ 	.short	0x0020


	//----- nvinfo : EIATTR_SW_WAR
	.align		4
.L_21:
        /*0084*/ 	.byte	0x04, 0x36
        /*0086*/ 	.short	(.L_23 - .L_22)
.L_22:
        /*0088*/ 	.word	0x00000008
.L_23:


//--------------------- .nv.callgraph             --------------------------
	.section	.nv.callgraph,"",@"SHT_CUDA_CALLGRAPH"
	.align	4
	.sectionentsize	8
	.align		4
        /*0000*/ 	.word	0x00000000
	.align		4
        /*0004*/ 	.word	0xffffffff
	.align		4
        /*0008*/ 	.word	0x00000000
	.align		4
        /*000c*/ 	.word	0xfffffffe
	.align		4
        /*0010*/ 	.word	0x00000000
	.align		4
        /*0014*/ 	.word	0xfffffffd
	.align		4
        /*0018*/ 	.word	0x00000000
	.align		4
        /*001c*/ 	.word	0xfffffffc


//--------------------- .text._Z15matrixVectorMulPfS_S_ii --------------------------
	.section	.text._Z15matrixVectorMulPfS_S_ii,"ax",@progbits
	.align	128
        .global         _Z15matrixVectorMulPfS_S_ii
        .type           _Z15matrixVectorMulPfS_S_ii,@function
        .size           _Z15matrixVectorMulPfS_S_ii,(.L_x_7 - _Z15matrixVectorMulPfS_S_ii)
        .other          _Z15matrixVectorMulPfS_S_ii,@"STO_CUDA_ENTRY STV_DEFAULT"
_Z15matrixVectorMulPfS_S_ii:
.text._Z15matrixVectorMulPfS_S_ii:
[----:B------:R-:W-:Y:S01]  /*0000*/  LDC R1, c[0x0][0x37c] ;  /* 0x0000df00ff017b82 */ /* 0x000fe20000000800 */
[----:B------:R-:W0:Y:S07]  /*0010*/  S2R R3, SR_TID.X ;  /* 0x0000000000037919 */ /* 0x000e2e0000002100 */
[----:B------:R-:W0:Y:S01]  /*0020*/  S2UR UR4, SR_CTAID.X ;  /* 0x00000000000479c3 */ /* 0x000e220000002500 */
[----:B------:R-:W1:Y:S07]  /*0030*/  LDCU UR5, c[0x0][0x398] ;  /* 0x00007300ff0577ac */ /* 0x000e6e0008000800 */
[----:B------:R-:W0:Y:S02]  /*0040*/  LDC R0, c[0x0][0x360] ;  /* 0x0000d800ff007b82 */ /* 0x000e240000000800 */
[----:B0-----:R-:W-:-:S05]  /*0050*/  IMAD R0, R0, UR4, R3 ;  /* 0x0000000400007c24 */ /* 0x001fca000f8e0203 */
[----:B-1----:R-:W-:-:S13]  /*0060*/  ISETP.GE.AND P0, PT, R0, UR5, PT ;  /* 0x0000000500007c0c */ /* 0x002fda000bf06270 */
[----:B------:R-:W-:Y:S05]  /*0070*/  @P0 EXIT ;  /* 0x000000000000094d */ /* 0x000fea0003800000 */
[----:B------:R-:W0:Y:S01]  /*0080*/  LDCU UR8, c[0x0][0x39c] ;  /* 0x00007380ff0877ac */ /* 0x000e220008000800 */
[----:B------:R-:W-:Y:S01]  /*0090*/  HFMA2 R15, -RZ, RZ, 0, 0 ;  /* 0x00000000ff0f7431 */ /* 0x000fe200000001ff */
[----:B------:R-:W1:Y:S01]  /*00a0*/  LDCU.64 UR16, c[0x0][0x358] ;  /* 0x00006b00ff1077ac */ /* 0x000e620008000a00 */
[----:B0-----:R-:W-:-:S09]  /*00b0*/  UISETP.GE.AND UP0, UPT, UR8, 0x1, UPT ;  /* 0x000000010800788c */ /* 0x001fd2000bf06270 */
[----:B-1----:R-:W-:Y:S05]  /*00c0*/  BRA.U !UP0, `(.L_x_0) ;  /* 0x0000000908647547 */ /* 0x002fea000b800000 */
[----:B------:R-:W-:Y:S02]  /*00d0*/  UISETP.GE.U32.AND UP1, UPT, UR8, 0x10, UPT ;  /* 0x000000100800788c */ /* 0x000fe4000bf26070 */
[----:B------:R-:W-:Y:S01]  /*00e0*/  IMAD R7, R0, UR8, RZ ;  /* 0x0000000800077c24 */ /* 0x000fe2000f8e02ff */
[----:B------:R-:W-:Y:S01]  /*00f0*/  ULOP3.LUT UR9, UR8, 0xf, URZ, 0xc0, !UPT ;  /* 0x0000000f08097892 */ /* 0x000fe2000f8ec0ff */
[----:B------:R-:W-:Y:S02]  /*0100*/  MOV R15, RZ ;  /* 0x000000ff000f7202 */ /* 0x000fe40000000f00 */
[----:B------:R-:W-:Y:S01]  /*0110*/  MOV R8, RZ ;  /* 0x000000ff00087202 */ /* 0x000fe20000000f00 */
[----:B------:R-:W-:Y:S02]  /*0120*/  UISETP.NE.AND UP0, UPT, UR9, URZ, UPT ;  /* 0x000000ff0900728c */ /* 0x000fe4000bf05270 */
[----:B------:R-:W-:Y:S09]  /*0130*/  BRA.U !UP1, `(.L_x_1) ;  /* 0x0000000509147547 */ /* 0x000ff2000b800000 */
[----:B------:R-:W0:Y:S01]  /*0140*/  LDCU.128 UR12, c[0x0][0x380] ;  /* 0x00007000ff0c77ac */ /* 0x000e220008000c00 */
[----:B------:R-:W-:Y:S02]  /*0150*/  MOV R15, RZ ;  /* 0x000000ff000f7202 */ /* 0x000fe40000000f00 */
[----:B------:R-:W-:Y:S01]  /*0160*/  MOV R6, R7 ;  /* 0x0000000700067202 */ /* 0x000fe20000000f00 */
[----:B------:R-:W-:-:S04]  /*0170*/  ULOP3.LUT UR10, UR8, 0x7ffffff0, URZ, 0xc0, !UPT ;  /* 0x7ffffff0080a7892 */ /* 0x000fc8000f8ec0ff */
[----:B------:R-:W-:Y:S02]  /*0180*/  UIADD3 UR11, UPT, UPT, -UR10, URZ, URZ ;  /* 0x000000ff0a0b7290 */ /* 0x000fe4000fffe1ff */
[----:B------:R-:W-:Y:S01]  /*0190*/  MOV R8, UR10 ;  /* 0x0000000a00087c02 */ /* 0x000fe20008000f00 */
[----:B0-----:R-:W-:Y:S02]  /*01a0*/  UIADD3 UR4, UP2, UPT, UR14, 0x20, URZ ;  /* 0x000000200e047890 */ /* 0x001fe4000ff5e0ff */
[----:B------:R-:W-:Y:S02]  /*01b0*/  UIADD3 UR6, UP1, UPT, UR12, 0x20, URZ ;  /* 0x000000200c067890 */ /* 0x000fe4000ff3e0ff */
[----:B------:R-:W-:Y:S02]  /*01c0*/  UIADD3.X UR5, UPT, UPT, URZ, UR15, URZ, UP2, !UPT ;  /* 0x0000000fff057290 */ /* 0x000fe400097fe4ff */
[----:B------:R-:W-:Y:S01]  /*01d0*/  MOV R2, UR4 ;  /* 0x0000000400027c02 */ /* 0x000fe20008000f00 */
[----:B------:R-:W-:-:S03]  /*01e0*/  UIADD3.X UR7, UPT, UPT, URZ, UR13, URZ, UP1, !UPT ;  /* 0x0000000dff077290 */ /* 0x000fc60008ffe4ff */
[----:B------:R-:W-:-:S09]  /*01f0*/  MOV R3, UR5 ;  /* 0x0000000500037c02 */ /* 0x000fd20008000f00 */
.L_x_2:
[----:B------:R-:W-:Y:S01]  /*0200*/  MOV R4, UR6 ;  /* 0x0000000600047c02 */ /* 0x000fe20008000f00 */
[----:B------:R-:W2:Y:S01]  /*0210*/  LDG.E R17, desc[UR16][R2.64+-0x20] ;  /* 0xffffe01002117981 */ /* 0x000ea2000c1e1900 */
[----:B------:R-:W-:-:S03]  /*0220*/  MOV R5, UR7 ;  /* 0x0000000700057c02 */ /* 0x000fc60008000f00 */
[----:B------:R-:W3:Y:S01]  /*0230*/  LDG.E R25, desc[UR16][R2.64+-0x1c] ;  /* 0xffffe41002197981 */ /* 0x000ee2000c1e1900 */
[----:B------:R-:W-:-:S03]  /*0240*/  IMAD.WIDE R4, R6, 0x4, R4 ;  /* 0x0000000406047825 */ /* 0x000fc600078e0204 */
[----:B------:R-:W4:Y:S04]  /*0250*/  LDG.E R19, desc[UR16][R2.64+-0x18] ;  /* 0xffffe81002137981 */ /* 0x000f28000c1e1900 */
[----:B------:R-:W2:Y:S04]  /*0260*/  LDG.E R16, desc[UR16][R4.64+-0x20] ;  /* 0xffffe01004107981 */ /* 0x000ea8000c1e1900 */
[----:B------:R-:W3:Y:S04]  /*0270*/  LDG.E R18, desc[UR16][R4.64+-0x1c] ;  /* 0xffffe41004127981 */ /* 0x000ee8000c1e1900 */
[----:B------:R-:W4:Y:S04]  /*0280*/  LDG.E R20, desc[UR16][R4.64+-0x18] ;  /* 0xffffe81004147981 */ /* 0x000f28000c1e1900 */
[----:B------:R-:W5:Y:S04]  /*0290*/  LDG.E R22, desc[UR16][R2.64+-0x14] ;  /* 0xffffec1002167981 */ /* 0x000f68000c1e1900 */
        /* <DEDUP_REMOVED lines=8> */
[----:B------:R-:W5:Y:S01]  /*0320*/  LDG.E R14, desc[UR16][R4.64+-0x4] ;  /* 0xfffffc10040e7981 */ /* 0x000f62000c1e1900 */
[----:B--2---:R-:W-:-:S03]  /*0330*/  FFMA R17, R16, R17, R15 ;  /* 0x0000001110117223 */ /* 0x004fc6000000000f */
[----:B------:R-:W2:Y:S04]  /*0340*/  LDG.E R15, desc[UR16][R2.64] ;  /* 0x00000010020f7981 */ /* 0x000ea8000c1e1900 */
[----:B------:R-:W2:Y:S01]  /*0350*/  LDG.E R16, desc[UR16][R4.64] ;  /* 0x0000001004107981 */ /* 0x000ea2000c1e1900 */
[----:B---3--:R-:W-:-:S03]  /*0360*/  FFMA R25, R18, R25, R17 ;  /* 0x0000001912197223 */ /* 0x008fc60000000011 */
[----:B------:R-:W3:Y:S01]  /*0370*/  LDG.E R17, desc[UR16][R2.64+0x4] ;  /* 0x0000041002117981 */ /* 0x000ee2000c1e1900 */
[----:B----4-:R-:W-:-:S03]  /*0380*/  FFMA R26, R20, R19, R25 ;  /* 0x00000013141a7223 */ /* 0x010fc60000000019 */
[----:B------:R-:W3:Y:S04]  /*0390*/  LDG.E R18, desc[UR16][R4.64+0x4] ;  /* 0x0000041004127981 */ /* 0x000ee8000c1e1900 */
[----:B------:R-:W4:Y:S01]  /*03a0*/  LDG.E R20, desc[UR16][R2.64+0x8] ;  /* 0x0000081002147981 */ /* 0x000f22000c1e1900 */
[----:B-----5:R-:W-:-:S03]  /*03b0*/  FFMA R25, R21, R22, R26 ;  /* 0x0000001615197223 */ /* 0x020fc6000000001a */
[----:B------:R-:W4:Y:S04]  /*03c0*/  LDG.E R19, desc[UR16][R4.64+0x8] ;  /* 0x0000081004137981 */ /* 0x000f28000c1e1900 */
[----:B------:R-:W5:Y:S01]  /*03d0*/  LDG.E R22, desc[UR16][R2.64+0xc] ;  /* 0x00000c1002167981 */ /* 0x000f62000c1e1900 */
[----:B------:R-:W-:-:S03]  /*03e0*/  FFMA R25, R24, R23, R25 ;  /* 0x0000001718197223 */ /* 0x000fc60000000019 */
[----:B------:R-:W5:Y:S04]  /*03f0*/  LDG.E R21, desc[UR16][R4.64+0xc] ;  /* 0x00000c1004157981 */ /* 0x000f68000c1e1900 */
[----:B------:R-:W5:Y:S01]  /*0400*/  LDG.E R24, desc[UR16][R2.64+0x10] ;  /* 0x0000101002187981 */ /* 0x000f62000c1e1900 */
[----:B------:R-:W-:-:S03]  /*0410*/  FFMA R25, R10, R9, R25 ;  /* 0x000000090a197223 */ /* 0x000fc60000000019 */
[----:B------:R-:W5:Y:S04]  /*0420*/  LDG.E R23, desc[UR16][R4.64+0x10] ;  /* 0x0000101004177981 */ /* 0x000f68000c1e1900 */
[----:B------:R-:W5:Y:S01]  /*0430*/  LDG.E R10, desc[UR16][R2.64+0x14] ;  /* 0x00001410020a7981 */ /* 0x000f62000c1e1900 */
[----:B------:R-:W-:-:S03]  /*0440*/  FFMA R27, R12, R11, R25 ;  /* 0x0000000b0c1b7223 */ /* 0x000fc60000000019 */
[----:B------:R-:W5:Y:S04]  /*0450*/  LDG.E R9, desc[UR16][R4.64+0x14] ;  /* 0x0000141004097981 */ /* 0x000f68000c1e1900 */
[----:B------:R-:W5:Y:S04]  /*0460*/  LDG.E R11, desc[UR16][R2.64+0x18] ;  /* 0x00001810020b7981 */ /* 0x000f68000c1e1900 */
[----:B------:R-:W5:Y:S04]  /*0470*/  LDG.E R12, desc[UR16][R4.64+0x18] ;  /* 0x00001810040c7981 */ /* 0x000f68000c1e1900 */
[----:B------:R-:W5:Y:S04]  /*0480*/  LDG.E R25, desc[UR16][R4.64+0x1c] ;  /* 0x00001c1004197981 */ /* 0x000f68000c1e1900 */
[----:B------:R0:W5:Y:S01]  /*0490*/  LDG.E R26, desc[UR16][R2.64+0x1c] ;  /* 0x00001c10021a7981 */ /* 0x000162000c1e1900 */
[----:B------:R-:W-:Y:S01]  /*04a0*/  FFMA R13, R14, R13, R27 ;  /* 0x0000000d0e0d7223 */ /* 0x000fe2000000001b */
[----:B------:R-:W-:-:S04]  /*04b0*/  UIADD3 UR11, UPT, UPT, UR11, 0x10, URZ ;  /* 0x000000100b0b7890 */ /* 0x000fc8000fffe0ff */
[----:B------:R-:W-:Y:S01]  /*04c0*/  UISETP.NE.AND UP1, UPT, UR11, URZ, UPT ;  /* 0x000000ff0b00728c */ /* 0x000fe2000bf25270 */
[----:B0-----:R-:W-:Y:S02]  /*04d0*/  IADD3 R2, P0, PT, R2, 0x40, RZ ;  /* 0x0000004002027810 */ /* 0x001fe40007f1e0ff */
[----:B------:R-:W-:Y:S02]  /*04e0*/  IADD3 R6, PT, PT, R6, 0x10, RZ ;  /* 0x0000001006067810 */ /* 0x000fe40007ffe0ff */
[----:B------:R-:W-:Y:S01]  /*04f0*/  IADD3.X R3, PT, PT, RZ, R3, RZ, P0, !PT ;  /* 0x00000003ff037210 */ /* 0x000fe200007fe4ff */
[----:B--2---:R-:W-:-:S04]  /*0500*/  FFMA R13, R16, R15, R13 ;  /* 0x0000000f100d7223 */ /* 0x004fc8000000000d */
[----:B---3--:R-:W-:-:S04]  /*0510*/  FFMA R18, R18, R17, R13 ;  /* 0x0000001112127223 */ /* 0x008fc8000000000d */
[----:B----4-:R-:W-:-:S04]  /*0520*/  FFMA R18, R19, R20, R18 ;  /* 0x0000001413127223 */ /* 0x010fc80000000012 */
[----:B-----5:R-:W-:-:S04]  /*0530*/  FFMA R18, R21, R22, R18 ;  /* 0x0000001615127223 */ /* 0x020fc80000000012 */
[----:B------:R-:W-:-:S04]  /*0540*/  FFMA R18, R23, R24, R18 ;  /* 0x0000001817127223 */ /* 0x000fc80000000012 */
[----:B------:R-:W-:-:S04]  /*0550*/  FFMA R9, R9, R10, R18 ;  /* 0x0000000a09097223 */ /* 0x000fc80000000012 */
[----:B------:R-:W-:-:S04]  /*0560*/  FFMA R12, R12, R11, R9 ;  /* 0x0000000b0c0c7223 */ /* 0x000fc80000000009 */
[----:B------:R-:W-:Y:S01]  /*0570*/  FFMA R15, R25, R26, R12 ;  /* 0x0000001a190f7223 */ /* 0x000fe2000000000c */
[----:B------:R-:W-:Y:S06]  /*0580*/  BRA.U UP1, `(.L_x_2) ;  /* 0xfffffffd011c7547 */ /* 0x000fec000b83ffff */
.L_x_1:
[----:B------:R-:W-:Y:S05]  /*0590*/  BRA.U !UP0, `(.L_x_0) ;  /* 0x0000000508307547 */ /* 0x000fea000b800000 */
[----:B------:R-:W-:Y:S02]  /*05a0*/  UISETP.GE.U32.AND UP0, UPT, UR9, 0x8, UPT ;  /* 0x000000080900788c */ /* 0x000fe4000bf06070 */
[----:B------:R-:W-:-:S04]  /*05b0*/  ULOP3.LUT UR5, UR8, 0x7, URZ, 0xc0, !UPT ;  /* 0x0000000708057892 */ /* 0x000fc8000f8ec0ff */
[----:B------:R-:W-:-:S03]  /*05c0*/  UISETP.NE.AND UP1, UPT, UR5, URZ, UPT ;  /* 0x000000ff0500728c */ /* 0x000fc6000bf25270 */
[----:B------:R-:W-:Y:S08]  /*05d0*/  BRA.U !UP0, `(.L_x_3) ;  /* 0x0000000108787547 */ /* 0x000ff0000b800000 */
[----:B------:R-:W0:Y:S01]  /*05e0*/  LDC.64 R2, c[0x0][0x380] ;  /* 0x0000e000ff027b82 */ /* 0x000e220000000a00 */
[----:B------:R-:W-:-:S07]  /*05f0*/  IADD3 R9, PT, PT, R7, R8, RZ ;  /* 0x0000000807097210 */ /* 0x000fce0007ffe0ff */
[----:B------:R-:W1:Y:S01]  /*0600*/  LDC.64 R4, c[0x0][0x388] ;  /* 0x0000e200ff047b82 */ /* 0x000e620000000a00 */
[----:B0-----:R-:W-:-:S05]  /*0610*/  IMAD.WIDE R2, R9, 0x4, R2 ;  /* 0x0000000409027825 */ /* 0x001fca00078e0202 */
[----:B------:R-:W2:Y:S01]  /*0620*/  LDG.E R10, desc[UR16][R2.64] ;  /* 0x00000010020a7981 */ /* 0x000ea2000c1e1900 */
[----:B-1----:R-:W-:-:S03]  /*0630*/  IMAD.WIDE.U32 R4, R8, 0x4, R4 ;  /* 0x0000000408047825 */ /* 0x002fc600078e0004 */
[----:B------:R-:W3:Y:S04]  /*0640*/  LDG.E R13, desc[UR16][R2.64+0x4] ;  /* 0x00000410020d7981 */ /* 0x000ee8000c1e1900 */
[----:B------:R-:W2:Y:S04]  /*0650*/  LDG.E R11, desc[UR16][R4.64] ;  /* 0x00000010040b7981 */ /* 0x000ea8000c1e1900 */
[----:B------:R-:W3:Y:S04]  /*0660*/  LDG.E R12, desc[UR16][R4.64+0x4] ;  /* 0x00000410040c7981 */ /* 0x000ee8000c1e1900 */
[----:B------:R-:W4:Y:S04]  /*0670*/  LDG.E R17, desc[UR16][R2.64+0x8] ;  /* 0x0000081002117981 */ /* 0x000f28000c1e1900 */
        /* <DEDUP_REMOVED lines=11> */
[----:B------:R-:W-:Y:S01]  /*0730*/  IADD3 R8, PT, PT, R8, 0x8, RZ ;  /* 0x0000000808087810 */ /* 0x000fe20007ffe0ff */
[----:B--2---:R-:W-:-:S04]  /*0740*/  FFMA R10, R10, R11, R15 ;  /* 0x0000000b0a0a7223 */ /* 0x004fc8000000000f */
[----:B---3--:R-:W-:-:S04]  /*0750*/  FFMA R10, R13, R12, R10 ;  /* 0x0000000c0d0a7223 */ /* 0x008fc8000000000a */
[----:B----4-:R-:W-:-:S04]  /*0760*/  FFMA R10, R17, R14, R10 ;  /* 0x0000000e110a7223 */ /* 0x010fc8000000000a */
[----:B-----5:R-:W-:-:S04]  /*0770*/  FFMA R10, R19, R16, R10 ;  /* 0x00000010130a7223 */ /* 0x020fc8000000000a */
[----:B------:R-:W-:-:S04]  /*0780*/  FFMA R10, R21, R18, R10 ;  /* 0x00000012150a7223 */ /* 0x000fc8000000000a */
[----:B------:R-:W-:-:S04]  /*0790*/  FFMA R23, R23, R20, R10 ;  /* 0x0000001417177223 */ /* 0x000fc8000000000a */
[----:B------:R-:W-:-:S04]  /*07a0*/  FFMA R6, R6, R9, R23 ;  /* 0x0000000906067223 */ /* 0x000fc80000000017 */
[----:B------:R-:W-:-:S07]  /*07b0*/  FFMA R15, R25, R22, R6 ;  /* 0x00000016190f7223 */ /* 0x000fce0000000006 */
.L_x_3:
        /* <DEDUP_REMOVED lines=17> */
[----:B------:R-:W5:Y:S01]  /*08d0*/  LDG.E R14, desc[UR16][R4.64+0xc] ;  /* 0x00000c10040e7981 */ /* 0x000f62000c1e1900 */
[----:B------:R-:W-:Y:S01]  /*08e0*/  IADD3 R8, PT, PT, R8, 0x4, RZ ;  /* 0x0000000408087810 */ /* 0x000fe20007ffe0ff */
[----:B--2---:R-:W-:-:S04]  /*08f0*/  FFMA R6, R6, R9, R15 ;  /* 0x0000000906067223 */ /* 0x004fc8000000000f */
[----:B---3--:R-:W-:-:S04]  /*0900*/  FFMA R6, R11, R10, R6 ;  /* 0x0000000a0b067223 */ /* 0x008fc80000000006 */
[----:B----4-:R-:W-:-:S04]  /*0910*/  FFMA R6, R13, R12, R6 ;  /* 0x0000000c0d067223 */ /* 0x010fc80000000006 */
[----:B-----5:R-:W-:-:S07]  /*0920*/  FFMA R15, R17, R14, R6 ;  /* 0x0000000e110f7223 */ /* 0x020fce0000000006 */
.L_x_4:
[----:B------:R-:W-:Y:S05]  /*0930*/  BRA.U !UP1, `(.L_x_0) ;  /* 0x0000000109487547 */ /* 0x000fea000b800000 */
[----:B------:R-:W0:Y:S01]  /*0940*/  LDC.64 R2, c[0x0][0x388] ;  /* 0x0000e200ff027b82 */ /* 0x000e220000000a00 */
[----:B------:R-:W-:Y:S01]  /*0950*/  IADD3 R7, PT, PT, R7, R8, RZ ;  /* 0x0000000807077210 */ /* 0x000fe20007ffe0ff */
[----:B------:R-:W-:-:S06]  /*0960*/  UIADD3 UR4, UPT, UPT, -UR4, URZ, URZ ;  /* 0x000000ff04047290 */ /* 0x000fcc000fffe1ff */
[----:B------:R-:W1:Y:S01]  /*0970*/  LDC.64 R10, c[0x0][0x380] ;  /* 0x0000e000ff0a7b82 */ /* 0x000e620000000a00 */
[----:B0-----:R-:W-:-:S03]  /*0980*/  IMAD.WIDE.U32 R2, R8, 0x4, R2 ;  /* 0x0000000408027825 */ /* 0x001fc600078e0002 */
[----:B------:R-:W-:Y:S02]  /*0990*/  MOV R6, R2 ;  /* 0x0000000200067202 */ /* 0x000fe40000000f00 */
[----:B------:R-:W-:-:S07]  /*09a0*/  MOV R5, R3 ;  /* 0x0000000300057202 */ /* 0x000fce0000000f00 */
.L_x_5:
[----:B-1----:R-:W-:Y:S01]  /*09b0*/  IMAD.WIDE R2, R7, 0x4, R10 ;  /* 0x0000000407027825 */ /* 0x002fe200078e020a */
[----:B------:R-:W-:-:S05]  /*09c0*/  MOV R4, R6 ;  /* 0x0000000600047202 */ /* 0x000fca0000000f00 */
[----:B------:R-:W2:Y:S04]  /*09d0*/  LDG.E R2, desc[UR16][R2.64] ;  /* 0x0000001002027981 */ /* 0x000ea8000c1e1900 */
[----:B------:R0:W2:Y:S01]  /*09e0*/  LDG.E R4, desc[UR16][R4.64] ;  /* 0x0000001004047981 */ /* 0x0000a2000c1e1900 */
[----:B------:R-:W-:Y:S01]  /*09f0*/  UIADD3 UR4, UPT, UPT, UR4, 0x1, URZ ;  /* 0x0000000104047890 */ /* 0x000fe2000fffe0ff */
[----:B------:R-:W-:Y:S02]  /*0a00*/  IADD3 R6, P0, PT, R6, 0x4, RZ ;  /* 0x0000000406067810 */ /* 0x000fe40007f1e0ff */
[----:B------:R-:W-:Y:S01]  /*0a10*/  IADD3 R7, PT, PT, R7, 0x1, RZ ;  /* 0x0000000107077810 */ /* 0x000fe20007ffe0ff */
[----:B------:R-:W-:Y:S01]  /*0a20*/  UISETP.NE.AND UP0, UPT, UR4, URZ, UPT ;  /* 0x000000ff0400728c */ /* 0x000fe2000bf05270 */
[----:B0-----:R-:W-:Y:S01]  /*0a30*/  IADD3.X R5, PT, PT, RZ, R5, RZ, P0, !PT ;  /* 0x00000005ff057210 */ /* 0x001fe200007fe4ff */
[----:B--2---:R-:W-:-:S07]  /*0a40*/  FFMA R15, R2, R4, R15 ;  /* 0x00000004020f7223 */ /* 0x004fce000000000f */
[----:B------:R-:W-:Y:S05]  /*0a50*/  BRA.U UP0, `(.L_x_5) ;  /* 0xfffffffd00d47547 */ /* 0x000fea000b83ffff */
.L_x_0:
[----:B------:R-:W0:Y:S02]  /*0a60*/  LDC.64 R2, c[0x0][0x390] ;  /* 0x0000e400ff027b82 */ /* 0x000e240000000a00 */
[----:B0-----:R-:W-:-:S05]  /*0a70*/  IMAD.WIDE R2, R0, 0x4, R2 ;  /* 0x0000000400027825 */ /* 0x001fca00078e0202 */
[----:B------:R-:W-:Y:S01]  /*0a80*/  STG.E desc[UR16][R2.64], R15 ;  /* 0x0000000f02007986 */ /* 0x000fe2000c101910 */
[----:B------:R-:W-:Y:S05]  /*0a90*/  EXIT ;  /* 0x000000000000794d */ /* 0x000fea0003800000 */
.L_x_6:
[----:B------:R-:W-:-:S00]  /*0aa0*/  BRA `(.L_x_6) ;  /* 0xfffffffc00fc7947 */ /* 0x000fc0000383ffff */
[----:B------:R-:W-:-:S00]  /*0ab0*/  NOP ;  /* 0x0000000000007918 */ /* 0x000fc00000000000 */
        /* <DEDUP_REMOVED lines=12> */
.L_x_7:


//--------------------- .nv.shared.reserved.0     --------------------------
	.section	.nv.shared.reserved.0,"aw",@nobits
	.weak		__nv_reservedSMEM_offset_0_alias
	.size		__nv_reservedSMEM_offset_0_alias, 0, 64
	.other		__nv_reservedSMEM_offset_0_alias,@"STO_CUDA_RESERVED_SHARED STV_DEFAULT"
__nv_reservedSMEM_offset_0_alias:
	.zero		0
	.zero		64


//--------------------- .nv.constant0._Z15matrixVectorMulPfS_S_ii --------------------------
	.section	.nv.constant0._Z15matrixVectorMulPfS_S_ii,"a",@progbits
	.sectionflags	@""
	.align	4
.nv.constant0._Z15matrixVectorMulPfS_S_ii:
	.zero		928


//--------------------- SYMBOLS --------------------------

	.type		.nv.reservedSmem.offset0,@object
	.size		.nv.reservedSmem.offset0,0x4
